	.headerflags	@"EF_CUDA_TEXMODE_UNIFIED EF_CUDA_64BIT_ADDRESS EF_CUDA_ACCELERATORS EF_CUDA_SM90 EF_CUDA_VIRTUAL_SM(EF_CUDA_SM90)"
	.elftype	@"ET_EXEC"


//--------------------- .nv.info                  --------------------------
	.section	.nv.info,"",@"SHT_CUDA_INFO"
	.align	4


	//----- nvinfo : EIATTR_REGCOUNT
	.align		4
        /*0000*/ 	.byte	0x04, 0x2f
        /*0002*/ 	.short	(.L_1 - .L_0)
	.align		4
.L_0:
        /*0004*/ 	.word	index@(triton_poi_fused_mul_1)
        /*0008*/ 	.word	0x00000014


	//----- nvinfo : EIATTR_MIN_STACK_SIZE
	.align		4
.L_1:
        /*000c*/ 	.byte	0x04, 0x12
        /*000e*/ 	.short	(.L_3 - .L_2)
	.align		4
.L_2:
        /*0010*/ 	.word	index@(triton_poi_fused_mul_1)
        /*0014*/ 	.word	0x00000000


	//----- nvinfo : EIATTR_FRAME_SIZE
	.align		4
.L_3:
        /*0018*/ 	.byte	0x04, 0x11
        /*001a*/ 	.short	(.L_5 - .L_4)
	.align		4
.L_4:
        /*001c*/ 	.word	index@(triton_poi_fused_mul_1)
        /*0020*/ 	.word	0x00000000


	//----- nvinfo : EIATTR_MIN_STACK_SIZE
	.align		4
.L_5:
        /*0024*/ 	.byte	0x04, 0x12
        /*0026*/ 	.short	(.L_7 - .L_6)
	.align		4
.L_6:
        /*0028*/ 	.word	index@(triton_poi_fused_mul_1)
        /*002c*/ 	.word	0x00000000
.L_7:


//--------------------- .nv.info.triton_poi_fused_mul_1 --------------------------
	.section	.nv.info.triton_poi_fused_mul_1,"",@"SHT_CUDA_INFO"
	.sectionflags	@""
	.align	4


	//----- nvinfo : EIATTR_CUDA_API_VERSION
	.align		4
        /*0000*/ 	.byte	0x04, 0x37
        /*0002*/ 	.short	(.L_9 - .L_8)
.L_8:
        /*0004*/ 	.word	0x0000007c


	//----- nvinfo : EIATTR_KPARAM_INFO
	.align		4
.L_9:
        /*0008*/ 	.byte	0x04, 0x17
        /*000a*/ 	.short	(.L_11 - .L_10)
.L_10:
        /*000c*/ 	.word	0x00000000
        /*0010*/ 	.short	0x0004
        /*0012*/ 	.short	0x001c
        /*0014*/ 	.byte	0x00, 0xf0, 0x11, 0x00


	//----- nvinfo : EIATTR_KPARAM_INFO
	.align		4
.L_11:
        /*0018*/ 	.byte	0x04, 0x17
        /*001a*/ 	.short	(.L_13 - .L_12)
.L_12:
        /*001c*/ 	.word	0x00000000
        /*0020*/ 	.short	0x0003
        /*0022*/ 	.short	0x0018
        /*0024*/ 	.byte	0x00, 0xf0, 0x11, 0x00


	//----- nvinfo : EIATTR_KPARAM_INFO
	.align		4
.L_13:
        /*0028*/ 	.byte	0x04, 0x17
        /*002a*/ 	.short	(.L_15 - .L_14)
.L_14:
        /*002c*/ 	.word	0x00000000
        /*0030*/ 	.short	0x0002
        /*0032*/ 	.short	0x0010
        /*0034*/ 	.byte	0x00, 0xf4, 0x21, 0x00


	//----- nvinfo : EIATTR_KPARAM_INFO
	.align		4
.L_15:
        /*0038*/ 	.byte	0x04, 0x17
        /*003a*/ 	.short	(.L_17 - .L_16)
.L_16:
        /*003c*/ 	.word	0x00000000
        /*0040*/ 	.short	0x0001
        /*0042*/ 	.short	0x0008
        /*0044*/ 	.byte	0x00, 0xf4, 0x21, 0x00


	//----- nvinfo : EIATTR_KPARAM_INFO
	.align		4
.L_17:
        /*0048*/ 	.byte	0x04, 0x17
        /*004a*/ 	.short	(.L_19 - .L_18)
.L_18:
        /*004c*/ 	.word	0x00000000
        /*0050*/ 	.short	0x0000
        /*0052*/ 	.short	0x0000
        /*0054*/ 	.byte	0x00, 0xf4, 0x21, 0x00


	//----- nvinfo : EIATTR_SPARSE_MMA_MASK
	.align		4
.L_19:
        /*0058*/ 	.byte	0x03, 0x50
        /*005a*/ 	.short	0x0000


	//----- nvinfo : EIATTR_MAXREG_COUNT
	.align		4
        /*005c*/ 	.byte	0x03, 0x1b
        /*005e*/ 	.short	0x00ff


	//----- nvinfo : EIATTR_EXIT_INSTR_OFFSETS
	.align		4
        /*0060*/ 	.byte	0x04, 0x1c
        /*0062*/ 	.short	(.L_21 - .L_20)


	//   ....[0]....
.L_20:
        /*0064*/ 	.word	0x00000370


	//   ....[1]....
        /*0068*/ 	.word	0x000003e0


	//----- nvinfo : EIATTR_REQNTID
	.align		4
.L_21:
        /*006c*/ 	.byte	0x04, 0x10
        /*006e*/ 	.short	(.L_23 - .L_22)
.L_22:
        /*0070*/ 	.word	0x00000080
        /*0074*/ 	.word	0x00000001
        /*0078*/ 	.word	0x00000001


	//----- nvinfo : EIATTR_CBANK_PARAM_SIZE
	.align		4
.L_23:
        /*007c*/ 	.byte	0x03, 0x19
        /*007e*/ 	.short	0x0020


	//----- nvinfo : EIATTR_PARAM_CBANK
	.align		4
        /*0080*/ 	.byte	0x04, 0x0a
        /*0082*/ 	.short	(.L_25 - .L_24)
	.align		4
.L_24:
        /*0084*/ 	.word	index@(.nv.constant0.triton_poi_fused_mul_1)
        /*0088*/ 	.short	0x0210
        /*008a*/ 	.short	0x0020


	//----- nvinfo : EIATTR_SW_WAR
	.align		4
.L_25:
        /*008c*/ 	.byte	0x04, 0x36
        /*008e*/ 	.short	(.L_27 - .L_26)
.L_26:
        /*0090*/ 	.word	0x00000008
.L_27:


//--------------------- .nv.callgraph             --------------------------
	.section	.nv.callgraph,"",@"SHT_CUDA_CALLGRAPH"
	.align	4
	.sectionentsize	8
	.align		4
        /*0000*/ 	.word	0x00000000
	.align		4
        /*0004*/ 	.word	0xffffffff
	.align		4
        /*0008*/ 	.word	0x00000000
	.align		4
        /*000c*/ 	.word	0xfffffffe
	.align		4
        /*0010*/ 	.word	0x00000000
	.align		4
        /*0014*/ 	.word	0xfffffffd
	.align		4
        /*0018*/ 	.word	0x00000000
	.align		4
        /*001c*/ 	.word	0xfffffffc


//--------------------- .text.triton_poi_fused_mul_1 --------------------------
	.section	.text.triton_poi_fused_mul_1,"ax",@progbits
	.sectionflags	@"SHF_BARRIERS=1"
	.align	128
        .global         triton_poi_fused_mul_1
        .type           triton_poi_fused_mul_1,@function
        .size           triton_poi_fused_mul_1,(.L_x_1 - triton_poi_fused_mul_1)
        .other          triton_poi_fused_mul_1,@"STO_CUDA_ENTRY STV_DEFAULT"
triton_poi_fused_mul_1:
.text.triton_poi_fused_mul_1:
[----:B------:R-:W0:Y:S02]  /*0000*/  LDC R1, c[0x0][0x28] ;  /* 0x00000a00ff017b82 */ /* 0x000e240000000800 */
[----:B------:R-:W1:Y:S01]  /*0010*/  S2R R7, SR_CTAID.Y ;  /* 0x0000000000077919 */ /* 0x000e620000002600 */
[----:B------:R-:W2:Y:S01]  /*0020*/  LDC.64 R4, c[0x0][0x210] ;  /* 0x00008400ff047b82 */ /* 0x000ea20000000a00 */
[----:B------:R-:W-:Y:S01]  /*0030*/  ULDC.64 UR6, c[0x0][0x208] ;  /* 0x0000820000067ab9 */ /* 0x000fe20000000a00 */
[----:B------:R-:W3:Y:S01]  /*0040*/  S2R R6, SR_TID.X ;  /* 0x0000000000067919 */ /* 0x000ee20000002100 */
[----:B------:R-:W4:Y:S05]  /*0050*/  S2R R8, SR_CTAID.X ;  /* 0x0000000000087919 */ /* 0x000f2a0000002500 */
[----:B------:R-:W5:Y:S01]  /*0060*/  LDC.64 R2, c[0x0][0x218] ;  /* 0x00008600ff027b82 */ /* 0x000f620000000a00 */
[----:B-1----:R-:W-:-:S02]  /*0070*/  IMAD.SHL.U32 R7, R7, 0x40, RZ ;  /* 0x0000004007077824 */ /* 0x002fc400078e00ff */
[----:B---3--:R-:W-:Y:S01]  /*0080*/  IMAD.SHL.U32 R0, R6, 0x2, RZ ;  /* 0x0000000206007824 */ /* 0x008fe200078e00ff */
[----:B------:R-:W-:-:S04]  /*0090*/  SHF.R.U32.HI R11, RZ, 0x5, R6 ;  /* 0x00000005ff0b7819 */ /* 0x000fc80000011606 */
[----:B------:R-:W-:-:S04]  /*00a0*/  LOP3.LUT R10, R7, 0x3e, R0, 0xf8, !PT ;  /* 0x0000003e070a7812 */ /* 0x000fc800078ef800 */
[----:B------:R-:W-:Y:S02]  /*00b0*/  SHF.R.S32.HI R9, RZ, 0x1f, R10 ;  /* 0x0000001fff097819 */ /* 0x000fe4000001140a */
[----:B------:R-:W-:Y:S02]  /*00c0*/  ISETP.GE.AND P1, PT, R10, 0x40, PT ;  /* 0x000000400a00780c */ /* 0x000fe40003f26270 */
[----:B------:R-:W-:Y:S01]  /*00d0*/  LEA.HI R12, R9, R10, RZ, 0x2 ;  /* 0x0000000a090c7211 */ /* 0x000fe200078f10ff */
[----:B----4-:R-:W-:Y:S01]  /*00e0*/  IMAD.SHL.U32 R9, R8, 0x4, RZ ;  /* 0x0000000408097824 */ /* 0x010fe200078e00ff */
[----:B------:R-:W-:Y:S02]  /*00f0*/  SGXT.U32 R8, R11, 0x2 ;  /* 0x000000020b08781a */ /* 0x000fe40000000000 */
[C---:B------:R-:W-:Y:S01]  /*0100*/  LOP3.LUT R13, R12.reuse, 0xfffffffc, RZ, 0xc0, !PT ;  /* 0xfffffffc0c0d7812 */ /* 0x040fe200078ec0ff */
[----:B------:R-:W-:Y:S01]  /*0110*/  IMAD.SHL.U32 R12, R12, 0x4, RZ ;  /* 0x000000040c0c7824 */ /* 0x000fe200078e00ff */
[----:B------:R-:W-:-:S03]  /*0120*/  LOP3.LUT R11, R9, R8, RZ, 0xfc, !PT ;  /* 0x00000008090b7212 */ /* 0x000fc600078efcff */
[----:B------:R-:W-:Y:S01]  /*0130*/  IMAD.IADD R13, R10, 0x1, -R13 ;  /* 0x000000010a0d7824 */ /* 0x000fe200078e0a0d */
[C---:B------:R-:W-:Y:S02]  /*0140*/  ISETP.GE.AND P0, PT, R11.reuse, 0x4, PT ;  /* 0x000000040b00780c */ /* 0x040fe40003f06270 */
[----:B------:R-:W-:Y:S01]  /*0150*/  LOP3.LUT R15, R12, 0xfffffff0, RZ, 0xc0, !PT ;  /* 0xfffffff00c0f7812 */ /* 0x000fe200078ec0ff */
[----:B------:R-:W-:Y:S01]  /*0160*/  IMAD R12, R11, 0x4, R13 ;  /* 0x000000040b0c7824 */ /* 0x000fe200078e020d */
[----:B------:R-:W-:-:S03]  /*0170*/  ISETP.LT.AND P0, PT, R10, 0x40, !P0 ;  /* 0x000000400a00780c */ /* 0x000fc60004701270 */
[----:B------:R-:W-:Y:S02]  /*0180*/  IMAD.IADD R11, R12, 0x1, R15 ;  /* 0x000000010c0b7824 */ /* 0x000fe400078e020f */
[----:B-----5:R-:W-:Y:S01]  /*0190*/  IMAD.WIDE R12, R13, 0x4, R2 ;  /* 0x000000040d0c7825 */ /* 0x020fe200078e0202 */
[----:B------:R-:W-:-:S03]  /*01a0*/  CS2R R2, SRZ ;  /* 0x0000000000027805 */ /* 0x000fc6000001ff00 */
[----:B--2---:R-:W-:Y:S01]  /*01b0*/  IMAD.WIDE R10, R11, 0x4, R4 ;  /* 0x000000040b0a7825 */ /* 0x004fe200078e0204 */
[----:B------:R-:W-:-:S04]  /*01c0*/  CS2R R4, SRZ ;  /* 0x0000000000047805 */ /* 0x000fc8000001ff00 */
[----:B------:R-:W2:Y:S04]  /*01d0*/  @P0 LDG.E.EL.64 R2, desc[UR6][R10.64] ;  /* 0x000000060a020981 */ /* 0x000ea8000c2e1b00 */
[----:B------:R-:W2:Y:S01]  /*01e0*/  @!P1 LDG.E.EL.64 R4, desc[UR6][R12.64] ;  /* 0x000000060c049981 */ /* 0x000ea2000c2e1b00 */
[----:B------:R-:W1:Y:S01]  /*01f0*/  S2UR UR5, SR_CgaCtaId ;  /* 0x00000000000579c3 */ /* 0x000e620000008800 */
[----:B------:R-:W-:Y:S01]  /*0200*/  IMAD.SHL.U32 R15, R6, 0x8, RZ ;  /* 0x00000008060f7824 */ /* 0x000fe200078e00ff */
[----:B------:R-:W-:-:S04]  /*0210*/  UMOV UR4, 0x400 ;  /* 0x0000040000047882 */ /* 0x000fc80000000000 */
[----:B------:R-:W-:Y:S02]  /*0220*/  LOP3.LUT R14, R15, 0xf8, RZ, 0xc0, !PT ;  /* 0x000000f80f0e7812 */ /* 0x000fe400078ec0ff */
[----:B------:R-:W-:Y:S01]  /*0230*/  LOP3.LUT R8, R8, 0xf8, R15, 0xf8, !PT ;  /* 0x000000f808087812 */ /* 0x000fe200078ef80f */
[----:B-1----:R-:W-:-:S06]  /*0240*/  UPRMT UR4, UR5, 0x654, UR4 ;  /* 0x0000065405047896 */ /* 0x002fcc0008000004 */
[----:B------:R-:W-:-:S04]  /*0250*/  VIADD R17, R14, UR4 ;  /* 0x000000040e117c36 */ /* 0x000fc80008000000 */
[----:B------:R-:W-:Y:S01]  /*0260*/  IMAD R8, R8, 0x4, R17 ;  /* 0x0000000408087824 */ /* 0x000fe200078e0211 */
[----:B------:R-:W-:Y:S02]  /*0270*/  SHF.R.U32.HI R6, RZ, 0x1, R6 ;  /* 0x00000001ff067819 */ /* 0x000fe40000011606 */
[----:B------:R-:W-:Y:S02]  /*0280*/  LOP3.LUT R9, R9, 0x2, R0, 0xf8, !PT ;  /* 0x0000000209097812 */ /* 0x000fe400078ef800 */
[----:B------:R-:W-:Y:S02]  /*0290*/  SGXT.U32 R6, R6, 0x6 ;  /* 0x000000060606781a */ /* 0x000fe40000000000 */
[----:B------:R-:W-:Y:S02]  /*02a0*/  ISETP.GE.AND P0, PT, R9, 0x4, PT ;  /* 0x000000040900780c */ /* 0x000fe40003f06270 */
[----:B------:R-:W-:-:S04]  /*02b0*/  LOP3.LUT R6, R7, R6, RZ, 0xfc, !PT ;  /* 0x0000000607067212 */ /* 0x000fc800078efcff */
[----:B------:R-:W-:Y:S02]  /*02c0*/  ISETP.LT.AND P0, PT, R6, 0x40, !P0 ;  /* 0x000000400600780c */ /* 0x000fe40004701270 */
[----:B------:R-:W-:Y:S02]  /*02d0*/  LOP3.LUT R0, R0, 0xfc, RZ, 0xc0, !PT ;  /* 0x000000fc00007812 */ /* 0x000fe400078ec0ff */
[----:B------:R-:W-:-:S04]  /*02e0*/  LOP3.LUT R15, R15, 0x3f8, RZ, 0xc0, !PT ;  /* 0x000003f80f0f7812 */ /* 0x000fc800078ec0ff */
[----:B------:R-:W-:Y:S01]  /*02f0*/  IADD3 R0, R15, UR4, R0 ;  /* 0x000000040f007c10 */ /* 0x000fe2000fffe000 */
[----:B--2---:R-:W-:Y:S01]  /*0300*/  FADD R2, R4, R2 ;  /* 0x0000000204027221 */ /* 0x004fe20000000000 */
[----:B------:R-:W-:-:S03]  /*0310*/  FADD R3, R5, R3 ;  /* 0x0000000305037221 */ /* 0x000fc60000000000 */
[----:B------:R-:W-:Y:S01]  /*0320*/  FMUL R2, R2, 0.70710676908493041992 ;  /* 0x3f3504f302027820 */ /* 0x000fe20000400000 */
[----:B------:R-:W-:-:S04]  /*0330*/  FMUL R3, R3, 0.70710676908493041992 ;  /* 0x3f3504f303037820 */ /* 0x000fc80000400000 */
[----:B------:R1:W-:Y:S04]  /*0340*/  STS [R8], R2 ;  /* 0x0000000208007388 */ /* 0x0003e80000000800 */
[----:B------:R1:W-:Y:S01]  /*0350*/  STS [R8+0x14], R3 ;  /* 0x0000140308007388 */ /* 0x0003e20000000800 */
[----:B------:R-:W-:Y:S06]  /*0360*/  BAR.SYNC.DEFER_BLOCKING 0x0 ;  /* 0x0000000000007b1d */ /* 0x000fec0000010000 */
[----:B-1----:R-:W-:Y:S05]  /*0370*/  @!P0 EXIT ;  /* 0x000000000000894d */ /* 0x002fea0003800000 */
[----:B------:R-:W-:Y:S01]  /*0380*/  LDS R4, [R0] ;  /* 0x0000000000047984 */ /* 0x000fe20000000800 */
[----:B------:R-:W0:Y:S01]  /*0390*/  LDC.64 R2, c[0x0][0x220] ;  /* 0x00008800ff027b82 */ /* 0x000e220000000a00 */
[----:B------:R-:W-:Y:S02]  /*03a0*/  IMAD R9, R6, 0x4, R9 ;  /* 0x0000000406097824 */ /* 0x000fe400078e0209 */
[----:B------:R-:W1:Y:S02]  /*03b0*/  LDS R5, [R0+0x4] ;  /* 0x0000040000057984 */ /* 0x000e640000000800 */
[----:B0-----:R-:W-:-:S05]  /*03c0*/  IMAD.WIDE R2, R9, 0x4, R2 ;  /* 0x0000000409027825 */ /* 0x001fca00078e0202 */
[----:B-1----:R-:W-:Y:S01]  /*03d0*/  STG.E.64 desc[UR6][R2.64], R4 ;  /* 0x0000000402007986 */ /* 0x002fe2000c101b06 */
[----:B------:R-:W-:Y:S05]  /*03e0*/  EXIT ;  /* 0x000000000000794d */ /* 0x000fea0003800000 */
.L_x_0:
[----:B------:R-:W-:-:S00]  /*03f0*/  BRA `(.L_x_0) ;  /* 0xfffffffc00fc7947 */ /* 0x000fc0000383ffff */
[----:B------:R-:W-:-:S00]  /*0400*/  NOP ;  /* 0x0000000000007918 */ /* 0x000fc00000000000 */
[----:B------:R-:W-:-:S00]  /*0410*/  NOP ;  /* 0x0000000000007918 */ /* 0x000fc00000000000 */
[----:B------:R-:W-:-:S00]  /*0420*/  NOP ;  /* 0x0000000000007918 */ /* 0x000fc00000000000 */
[----:B------:R-:W-:-:S00]  /*0430*/  NOP ;  /* 0x0000000000007918 */ /* 0x000fc00000000000 */
[----:B------:R-:W-:-:S00]  /*0440*/  NOP ;  /* 0x0000000000007918 */ /* 0x000fc00000000000 */
[----:B------:R-:W-:-:S00]  /*0450*/  NOP ;  /* 0x0000000000007918 */ /* 0x000fc00000000000 */
[----:B------:R-:W-:-:S00]  /*0460*/  NOP ;  /* 0x0000000000007918 */ /* 0x000fc00000000000 */
[----:B------:R-:W-:-:S00]  /*0470*/  NOP ;  /* 0x0000000000007918 */ /* 0x000fc00000000000 */
.L_x_1:


//--------------------- .nv.shared.triton_poi_fused_mul_1 --------------------------
	.section	.nv.shared.triton_poi_fused_mul_1,"aw",@nobits
	.sectionflags	@""
	.align	16
	.zero		1024


//--------------------- .nv.constant0.triton_poi_fused_mul_1 --------------------------
	.section	.nv.constant0.triton_poi_fused_mul_1,"a",@progbits
	.sectionflags	@""
	.align	4
.nv.constant0.triton_poi_fused_mul_1:
	.zero		560
